	.headerflags	@"EF_CUDA_TEXMODE_UNIFIED EF_CUDA_64BIT_ADDRESS EF_CUDA_ACCELERATORS EF_CUDA_SM90 EF_CUDA_VIRTUAL_SM(EF_CUDA_SM90)"
	.elftype	@"ET_EXEC"


//--------------------- .nv.info                  --------------------------
	.section	.nv.info,"",@"SHT_CUDA_INFO"
	.align	4


	//----- nvinfo : EIATTR_REGCOUNT
	.align		4
        /*0000*/ 	.byte	0x04, 0x2f
        /*0002*/ 	.short	(.L_3 - .L_2)
	.align		4
.L_2:
        /*0004*/ 	.word	index@(triton_poi_fused__native_batch_norm_legit_no_training_cat_relu_66)
        /*0008*/ 	.word	0x00000017


	//----- nvinfo : EIATTR_MIN_STACK_SIZE
	.align		4
.L_3:
        /*000c*/ 	.byte	0x04, 0x12
        /*000e*/ 	.short	(.L_5 - .L_4)
	.align		4
.L_4:
        /*0010*/ 	.word	index@(triton_poi_fused__native_batch_norm_legit_no_training_cat_relu_66)
        /*0014*/ 	.word	0x00000000


	//----- nvinfo : EIATTR_FRAME_SIZE
	.align		4
.L_5:
        /*0018*/ 	.byte	0x04, 0x11
        /*001a*/ 	.short	(.L_7 - .L_6)
	.align		4
.L_6:
        /*001c*/ 	.word	index@(triton_poi_fused__native_batch_norm_legit_no_training_cat_relu_66)
        /*0020*/ 	.word	0x00000000


	//----- nvinfo : EIATTR_MIN_STACK_SIZE
	.align		4
.L_7:
        /*0024*/ 	.byte	0x04, 0x12
        /*0026*/ 	.short	(.L_9 - .L_8)
	.align		4
.L_8:
        /*0028*/ 	.word	index@(triton_poi_fused__native_batch_norm_legit_no_training_cat_relu_66)
        /*002c*/ 	.word	0x00000000
.L_9:


//--------------------- .nv.info.triton_poi_fused__native_batch_norm_legit_no_training_cat_relu_66 --------------------------
	.section	.nv.info.triton_poi_fused__native_batch_norm_legit_no_training_cat_relu_66,"",@"SHT_CUDA_INFO"
	.sectionflags	@""
	.align	4


	//----- nvinfo : EIATTR_CUDA_API_VERSION
	.align		4
        /*0000*/ 	.byte	0x04, 0x37
        /*0002*/ 	.short	(.L_11 - .L_10)
.L_10:
        /*0004*/ 	.word	0x0000007c


	//----- nvinfo : EIATTR_KPARAM_INFO
	.align		4
.L_11:
        /*0008*/ 	.byte	0x04, 0x17
        /*000a*/ 	.short	(.L_13 - .L_12)
.L_12:
        /*000c*/ 	.word	0x00000000
        /*0010*/ 	.short	0x0008
        /*0012*/ 	.short	0x0040
        /*0014*/ 	.byte	0x00, 0xf0, 0x11, 0x00


	//----- nvinfo : EIATTR_KPARAM_INFO
	.align		4
.L_13:
        /*0018*/ 	.byte	0x04, 0x17
        /*001a*/ 	.short	(.L_15 - .L_14)
.L_14:
        /*001c*/ 	.word	0x00000000
        /*0020*/ 	.short	0x0007
        /*0022*/ 	.short	0x0038
        /*0024*/ 	.byte	0x00, 0xf4, 0x21, 0x00


	//----- nvinfo : EIATTR_KPARAM_INFO
	.align		4
.L_15:
        /*0028*/ 	.byte	0x04, 0x17
        /*002a*/ 	.short	(.L_17 - .L_16)
.L_16:
        /*002c*/ 	.word	0x00000000
        /*0030*/ 	.short	0x0006
        /*0032*/ 	.short	0x0030
        /*0034*/ 	.byte	0x00, 0xf4, 0x21, 0x00


	//----- nvinfo : EIATTR_KPARAM_INFO
	.align		4
.L_17:
        /*0038*/ 	.byte	0x04, 0x17
        /*003a*/ 	.short	(.L_19 - .L_18)
.L_18:
        /*003c*/ 	.word	0x00000000
        /*0040*/ 	.short	0x0005
        /*0042*/ 	.short	0x0028
        /*0044*/ 	.byte	0x00, 0xf4, 0x21, 0x00


	//----- nvinfo : EIATTR_KPARAM_INFO
	.align		4
.L_19:
        /*0048*/ 	.byte	0x04, 0x17
        /*004a*/ 	.short	(.L_21 - .L_20)
.L_20:
        /*004c*/ 	.word	0x00000000
        /*0050*/ 	.short	0x0004
        /*0052*/ 	.short	0x0020
        /*0054*/ 	.byte	0x00, 0xf4, 0x21, 0x00


	//----- nvinfo : EIATTR_KPARAM_INFO
	.align		4
.L_21:
        /*0058*/ 	.byte	0x04, 0x17
        /*005a*/ 	.short	(.L_23 - .L_22)
.L_22:
        /*005c*/ 	.word	0x00000000
        /*0060*/ 	.short	0x0003
        /*0062*/ 	.short	0x0018
        /*0064*/ 	.byte	0x00, 0xf4, 0x21, 0x00


	//----- nvinfo : EIATTR_KPARAM_INFO
	.align		4
.L_23:
        /*0068*/ 	.byte	0x04, 0x17
        /*006a*/ 	.short	(.L_25 - .L_24)
.L_24:
        /*006c*/ 	.word	0x00000000
        /*0070*/ 	.short	0x0002
        /*0072*/ 	.short	0x0010
        /*0074*/ 	.byte	0x00, 0xf4, 0x21, 0x00


	//----- nvinfo : EIATTR_KPARAM_INFO
	.align		4
.L_25:
        /*0078*/ 	.byte	0x04, 0x17
        /*007a*/ 	.short	(.L_27 - .L_26)
.L_26:
        /*007c*/ 	.word	0x00000000
        /*0080*/ 	.short	0x0001
        /*0082*/ 	.short	0x0008
        /*0084*/ 	.byte	0x00, 0xf4, 0x21, 0x00


	//----- nvinfo : EIATTR_KPARAM_INFO
	.align		4
.L_27:
        /*0088*/ 	.byte	0x04, 0x17
        /*008a*/ 	.short	(.L_29 - .L_28)
.L_28:
        /*008c*/ 	.word	0x00000000
        /*0090*/ 	.short	0x0000
        /*0092*/ 	.short	0x0000
        /*0094*/ 	.byte	0x00, 0xf4, 0x21, 0x00


	//----- nvinfo : EIATTR_SPARSE_MMA_MASK
	.align		4
.L_29:
        /*0098*/ 	.byte	0x03, 0x50
        /*009a*/ 	.short	0x0000


	//----- nvinfo : EIATTR_MAXREG_COUNT
	.align		4
        /*009c*/ 	.byte	0x03, 0x1b
        /*009e*/ 	.short	0x00ff


	//----- nvinfo : EIATTR_EXIT_INSTR_OFFSETS
	.align		4
        /*00a0*/ 	.byte	0x04, 0x1c
        /*00a2*/ 	.short	(.L_31 - .L_30)


	//   ....[0]....
.L_30:
        /*00a4*/ 	.word	0x00000510


	//   ....[1]....
        /*00a8*/ 	.word	0x00000530


	//----- nvinfo : EIATTR_REQNTID
	.align		4
.L_31:
        /*00ac*/ 	.byte	0x04, 0x10
        /*00ae*/ 	.short	(.L_33 - .L_32)
.L_32:
        /*00b0*/ 	.word	0x00000080
        /*00b4*/ 	.word	0x00000001
        /*00b8*/ 	.word	0x00000001


	//----- nvinfo : EIATTR_CBANK_PARAM_SIZE
	.align		4
.L_33:
        /*00bc*/ 	.byte	0x03, 0x19
        /*00be*/ 	.short	0x0044


	//----- nvinfo : EIATTR_PARAM_CBANK
	.align		4
        /*00c0*/ 	.byte	0x04, 0x0a
        /*00c2*/ 	.short	(.L_35 - .L_34)
	.align		4
.L_34:
        /*00c4*/ 	.word	index@(.nv.constant0.triton_poi_fused__native_batch_norm_legit_no_training_cat_relu_66)
        /*00c8*/ 	.short	0x0210
        /*00ca*/ 	.short	0x0044


	//----- nvinfo : EIATTR_SW_WAR
	.align		4
.L_35:
        /*00cc*/ 	.byte	0x04, 0x36
        /*00ce*/ 	.short	(.L_37 - .L_36)
.L_36:
        /*00d0*/ 	.word	0x00000008
.L_37:


//--------------------- .nv.callgraph             --------------------------
	.section	.nv.callgraph,"",@"SHT_CUDA_CALLGRAPH"
	.align	4
	.sectionentsize	8
	.align		4
        /*0000*/ 	.word	0x00000000
	.align		4
        /*0004*/ 	.word	0xffffffff
	.align		4
        /*0008*/ 	.word	0x00000000
	.align		4
        /*000c*/ 	.word	0xfffffffe
	.align		4
        /*0010*/ 	.word	0x00000000
	.align		4
        /*0014*/ 	.word	0xfffffffd
	.align		4
        /*0018*/ 	.word	0x00000000
	.align		4
        /*001c*/ 	.word	0xfffffffc


//--------------------- .nv.constant4             --------------------------
	.section	.nv.constant4,"a",@progbits
	.align	8
	.align		8
.nv.constant4:
        /*0000*/ 	.dword	_$_str
	.align		8
        /*0008*/ 	.dword	_$_str_$_2


//--------------------- .text.triton_poi_fused__native_batch_norm_legit_no_training_cat_relu_66 --------------------------
	.section	.text.triton_poi_fused__native_batch_norm_legit_no_training_cat_relu_66,"ax",@progbits
	.align	128
        .global         triton_poi_fused__native_batch_norm_legit_no_training_cat_relu_66
        .type           triton_poi_fused__native_batch_norm_legit_no_training_cat_relu_66,@function
        .size           triton_poi_fused__native_batch_norm_legit_no_training_cat_relu_66,(.L_x_1 - triton_poi_fused__native_batch_norm_legit_no_training_cat_relu_66)
        .other          triton_poi_fused__native_batch_norm_legit_no_training_cat_relu_66,@"STO_CUDA_ENTRY STV_DEFAULT"
triton_poi_fused__native_batch_norm_legit_no_training_cat_relu_66:
.text.triton_poi_fused__native_batch_norm_legit_no_training_cat_relu_66:
[----:B------:R-:W0:Y:S01]  /*0000*/  LDC R1, c[0x0][0x28] ;  /* 0x00000a00ff017b82 */ /* 0x000e220000000800 */
[----:B------:R-:W1:Y:S07]  /*0010*/  S2R R2, SR_TID.X ;  /* 0x0000000000027919 */ /* 0x000e6e0000002100 */
[----:B------:R-:W2:Y:S01]  /*0020*/  LDC.64 R14, c[0x0][0x228] ;  /* 0x00008a00ff0e7b82 */ /* 0x000ea20000000a00 */
[----:B------:R-:W-:Y:S01]  /*0030*/  IMAD.MOV.U32 R4, RZ, RZ, RZ ;  /* 0x000000ffff047224 */ /* 0x000fe200078e00ff */
[----:B------:R-:W-:Y:S01]  /*0040*/  ULDC.64 UR4, c[0x0][0x208] ;  /* 0x0000820000047ab9 */ /* 0x000fe20000000a00 */
[----:B------:R-:W3:Y:S01]  /*0050*/  S2R R3, SR_CTAID.X ;  /* 0x0000000000037919 */ /* 0x000ee20000002500 */
[----:B------:R-:W-:-:S04]  /*0060*/  ULDC.64 UR6, c[0x0][0x218] ;  /* 0x0000860000067ab9 */ /* 0x000fc80000000a00 */
[----:B------:R-:W4:Y:S08]  /*0070*/  LDC.64 R12, c[0x0][0x210] ;  /* 0x00008400ff0c7b82 */ /* 0x000f300000000a00 */
[----:B------:R-:W5:Y:S08]  /*0080*/  LDC.64 R10, c[0x0][0x220] ;  /* 0x00008800ff0a7b82 */ /* 0x000f700000000a00 */
[----:B------:R-:W4:Y:S01]  /*0090*/  LDC.64 R8, c[0x0][0x230] ;  /* 0x00008c00ff087b82 */ /* 0x000f220000000a00 */
[----:B-1----:R-:W-:-:S05]  /*00a0*/  LOP3.LUT R2, R2, 0x7f, RZ, 0xc0, !PT ;  /* 0x0000007f02027812 */ /* 0x002fca00078ec0ff */
[----:B---3--:R-:W-:-:S05]  /*00b0*/  IMAD R3, R3, 0x80, R2 ;  /* 0x0000008003037824 */ /* 0x008fca00078e0202 */
[----:B------:R-:W-:Y:S02]  /*00c0*/  SHF.R.S32.HI R2, RZ, 0x1f, R3 ;  /* 0x0000001fff027819 */ /* 0x000fe40000011403 */
[----:B------:R-:W-:Y:S02]  /*00d0*/  ISETP.GE.AND P0, PT, R3, 0x3e00, PT ;  /* 0x00003e000300780c */ /* 0x000fe40003f06270 */
[----:B------:R-:W-:-:S04]  /*00e0*/  LEA.HI R6, R2, R3, RZ, 0x2 ;  /* 0x0000000302067211 */ /* 0x000fc800078f10ff */
[----:B------:R-:W-:-:S05]  /*00f0*/  SHF.R.S32.HI R5, RZ, 0x2, R6 ;  /* 0x00000002ff057819 */ /* 0x000fca0000011406 */
[----:B------:R-:W-:-:S05]  /*0100*/  IMAD.HI R0, R5, -0x7bdef7bd, R4 ;  /* 0x8421084305007827 */ /* 0x000fca00078e0204 */
[----:B------:R-:W-:-:S04]  /*0110*/  SHF.R.U32.HI R7, RZ, 0x1f, R0 ;  /* 0x0000001fff077819 */ /* 0x000fc80000011600 */
[----:B------:R-:W-:Y:S01]  /*0120*/  LEA.HI.SX32 R7, R0, R7, 0x17 ;  /* 0x0000000700077211 */ /* 0x000fe200078fbaff */
[----:B------:R-:W-:-:S04]  /*0130*/  IMAD.MOV.U32 R0, RZ, RZ, RZ ;  /* 0x000000ffff007224 */ /* 0x000fc800078e00ff */
[----:B------:R-:W-:-:S04]  /*0140*/  IMAD R7, R7, -0x3e0, R5 ;  /* 0xfffffc2007077824 */ /* 0x000fc800078e0205 */
[----:B--2---:R-:W-:Y:S01]  /*0150*/  IMAD.WIDE R14, R7, 0x4, R14 ;  /* 0x00000004070e7825 */ /* 0x004fe200078e020e */
[----:B------:R-:W-:-:S04]  /*0160*/  HFMA2.MMA R2, -RZ, RZ, 0, 0 ;  /* 0x00000000ff027435 */ /* 0x000fc800000001ff */
[----:B------:R1:W2:Y:S01]  /*0170*/  @!P0 LDG.E.EL R0, desc[UR4][R14.64] ;  /* 0x000000040e008981 */ /* 0x0002a2000c2e1900 */
[C---:B------:R-:W-:Y:S02]  /*0180*/  ISETP.GE.AND P1, PT, R7.reuse, 0x3c0, PT ;  /* 0x000003c00700780c */ /* 0x040fe40003f26270 */
[----:B------:R-:W-:Y:S02]  /*0190*/  ISETP.GT.AND P3, PT, R7, 0x3bf, !P0 ;  /* 0x000003bf0700780c */ /* 0x000fe40004764270 */
[C---:B------:R-:W-:Y:S01]  /*01a0*/  ISETP.LT.AND P2, PT, R3.reuse, 0x3e00, !P1 ;  /* 0x00003e000300780c */ /* 0x040fe20004f41270 */
[----:B------:R-:W-:Y:S01]  /*01b0*/  IMAD.HI R2, R3, -0x7bdef7bd, R2 ;  /* 0x8421084303027827 */ /* 0x000fe200078e0202 */
[----:B-1----:R-:W-:-:S04]  /*01c0*/  SHF.L.U32 R15, R7, 0x2, RZ ;  /* 0x00000002070f7819 */ /* 0x002fc800000006ff */
[----:B------:R-:W-:-:S04]  /*01d0*/  SHF.R.U32.HI R5, RZ, 0x1f, R2 ;  /* 0x0000001fff057819 */ /* 0x000fc80000011602 */
[----:B------:R-:W-:Y:S02]  /*01e0*/  LEA.HI.SX32 R17, R2, R5, 0x15 ;  /* 0x0000000502117211 */ /* 0x000fe400078faaff */
[----:B------:R-:W-:Y:S01]  /*01f0*/  LOP3.LUT R2, R6, 0xfffffffc, RZ, 0xc0, !PT ;  /* 0xfffffffc06027812 */ /* 0x000fe200078ec0ff */
[----:B------:R-:W1:Y:S02]  /*0200*/  LDC.64 R4, c[0x0][0x238] ;  /* 0x00008e00ff047b82 */ /* 0x000e640000000a00 */
[----:B------:R-:W-:Y:S02]  /*0210*/  IMAD.SHL.U32 R14, R17, 0x80, RZ ;  /* 0x00000080110e7824 */ /* 0x000fe400078e00ff */
[----:B------:R-:W-:Y:S02]  /*0220*/  IMAD.IADD R2, R3, 0x1, -R2 ;  /* 0x0000000103027824 */ /* 0x000fe400078e0a02 */
[----:B------:R-:W-:-:S03]  /*0230*/  IMAD R6, R17, -0xf80, R3 ;  /* 0xfffff08011067824 */ /* 0x000fc600078e0203 */
[----:B------:R-:W-:Y:S01]  /*0240*/  SHF.R.S32.HI R16, RZ, 0x1f, R2 ;  /* 0x0000001fff107819 */ /* 0x000fe20000011402 */
[----:B------:R-:W-:Y:S01]  /*0250*/  IMAD R17, R17, 0xf00, R6 ;  /* 0x00000f0011117824 */ /* 0x000fe200078e0206 */
[--C-:B------:R-:W-:Y:S01]  /*0260*/  IADD3 R2, P4, P5, R15, R2, R14.reuse ;  /* 0x000000020f027210 */ /* 0x100fe20007d9e00e */
[----:B------:R-:W-:Y:S01]  /*0270*/  IMAD.MOV.U32 R6, RZ, RZ, RZ ;  /* 0x000000ffff067224 */ /* 0x000fe200078e00ff */
[----:B------:R-:W-:Y:S02]  /*0280*/  SHF.R.S32.HI R14, RZ, 0x1f, R14 ;  /* 0x0000001fff0e7819 */ /* 0x000fe4000001140e */
[----:B------:R-:W-:-:S04]  /*0290*/  SHF.R.S32.HI R15, RZ, 0x1f, R15 ;  /* 0x0000001fff0f7819 */ /* 0x000fc8000001140f */
[----:B------:R-:W-:Y:S01]  /*02a0*/  IADD3.X R15, R15, R16, R14, P4, P5 ;  /* 0x000000100f0f7210 */ /* 0x000fe200027ea40e */
[----:B----4-:R-:W-:Y:S01]  /*02b0*/  IMAD.WIDE R16, R17, 0x4, R12 ;  /* 0x0000000411107825 */ /* 0x010fe200078e020c */
[----:B------:R-:W-:-:S04]  /*02c0*/  LEA R18, P4, R2, UR6, 0x2 ;  /* 0x0000000602127c11 */ /* 0x000fc8000f8810ff */
[----:B------:R-:W-:Y:S01]  /*02d0*/  LEA.HI.X R19, R2, UR7, R15, 0x2, P4 ;  /* 0x0000000702137c11 */ /* 0x000fe2000a0f140f */
[----:B------:R-:W-:Y:S01]  /*02e0*/  IMAD.MOV.U32 R2, RZ, RZ, RZ ;  /* 0x000000ffff027224 */ /* 0x000fe200078e00ff */
[----:B------:R-:W3:Y:S01]  /*02f0*/  @P2 LDG.E R6, desc[UR4][R16.64] ;  /* 0x0000000410062981 */ /* 0x000ee2000c1e1900 */
[----:B------:R-:W-:Y:S01]  /*0300*/  MOV R12, RZ ;  /* 0x000000ff000c7202 */ /* 0x000fe20000000f00 */
[----:B-----5:R-:W-:-:S03]  /*0310*/  IMAD.WIDE R10, R7, 0x4, R10 ;  /* 0x00000004070a7825 */ /* 0x020fc600078e020a */
[----:B------:R-:W4:Y:S01]  /*0320*/  @P3 LDG.E R2, desc[UR4][R18.64+-0x3c00] ;  /* 0xffc4000412023981 */ /* 0x000f22000c1e1900 */
[C---:B0-----:R-:W-:Y:S02]  /*0330*/  IMAD.WIDE R14, R7.reuse, 0x4, R8 ;  /* 0x00000004070e7825 */ /* 0x041fe400078e0208 */
[----:B------:R-:W0:Y:S01]  /*0340*/  LDC.64 R8, c[0x0][0x240] ;  /* 0x00009000ff087b82 */ /* 0x000e220000000a00 */
[----:B------:R5:W4:Y:S01]  /*0350*/  @!P0 LDG.E.EL R12, desc[UR4][R10.64] ;  /* 0x000000040a0c8981 */ /* 0x000b22000c2e1900 */
[----:B-1----:R-:W-:-:S04]  /*0360*/  IMAD.WIDE R4, R7, 0x4, R4 ;  /* 0x0000000407047825 */ /* 0x002fc800078e0204 */
[----:B------:R-:W-:Y:S02]  /*0370*/  IMAD.MOV.U32 R7, RZ, RZ, RZ ;  /* 0x000000ffff077224 */ /* 0x000fe400078e00ff */
[----:B------:R-:W-:-:S04]  /*0380*/  IMAD.MOV.U32 R20, RZ, RZ, RZ ;  /* 0x000000ffff147224 */ /* 0x000fc800078e00ff */
[----:B------:R-:W4:Y:S04]  /*0390*/  @!P0 LDG.E.EL R7, desc[UR4][R14.64] ;  /* 0x000000040e078981 */ /* 0x000f28000c2e1900 */
[----:B------:R1:W4:Y:S01]  /*03a0*/  @!P0 LDG.E.EL R20, desc[UR4][R4.64] ;  /* 0x0000000404148981 */ /* 0x000322000c2e1900 */
[----:B-----5:R-:W-:Y:S01]  /*03b0*/  HFMA2.MMA R10, -RZ, RZ, 1.625, 0 ;  /* 0x3e800000ff0a7435 */ /* 0x020fe200000001ff */
[C---:B0-----:R-:W-:Y:S01]  /*03c0*/  IMAD.WIDE R8, R3.reuse, 0x4, R8 ;  /* 0x0000000403087825 */ /* 0x041fe200078e0208 */
[----:B-1----:R-:W0:Y:S03]  /*03d0*/  LDC.64 R4, c[0x0][0x248] ;  /* 0x00009200ff047b82 */ /* 0x002e260000000a00 */
[----:B0-----:R-:W-:-:S04]  /*03e0*/  IMAD.WIDE R4, R3, 0x4, R4 ;  /* 0x0000000403047825 */ /* 0x001fc800078e0204 */
[----:B--2---:R-:W-:-:S04]  /*03f0*/  FADD R0, R0, 9.9999997473787516356e-06 ;  /* 0x3727c5ac00007421 */ /* 0x004fc80000000000 */
[----:B------:R-:W0:Y:S02]  /*0400*/  MUFU.SQRT R13, R0 ;  /* 0x00000000000d7308 */ /* 0x000e240000002000 */
[C---:B0-----:R-:W-:Y:S02]  /*0410*/  FSETP.GT.AND P4, PT, R13.reuse, 8.50705917302346158658e+37, PT ;  /* 0x7e8000000d00780b */ /* 0x041fe40003f84000 */
[----:B------:R-:W-:-:S11]  /*0420*/  FSETP.GEU.AND P5, PT, R13, 1.175494350822287508e-38, PT ;  /* 0x008000000d00780b */ /* 0x000fd60003fae000 */
[----:B------:R-:W-:-:S04]  /*0430*/  @P4 FMUL R13, R13, 0.25 ;  /* 0x3e8000000d0d4820 */ /* 0x000fc80000400000 */
[----:B------:R-:W-:-:S06]  /*0440*/  @!P5 FMUL R13, R13, 16777216 ;  /* 0x4b8000000d0dd820 */ /* 0x000fcc0000400000 */
[----:B------:R-:W0:Y:S01]  /*0450*/  MUFU.RCP R13, R13 ;  /* 0x0000000d000d7308 */ /* 0x000e220000001000 */
[----:B---3--:R-:W-:Y:S02]  /*0460*/  SEL R11, R6, RZ, P2 ;  /* 0x000000ff060b7207 */ /* 0x008fe40001000000 */
[----:B------:R-:W-:Y:S02]  /*0470*/  FSEL R6, R10, 1, P4 ;  /* 0x3f8000000a067808 */ /* 0x000fe40002000000 */
[----:B----4-:R-:W-:-:S03]  /*0480*/  @P1 SEL R11, R2, RZ, P3 ;  /* 0x000000ff020b1207 */ /* 0x010fc60001800000 */
[----:B------:R-:W-:Y:S02]  /*0490*/  @!P5 FMUL R6, R6, 16777216 ;  /* 0x4b8000000606d820 */ /* 0x000fe40000400000 */
[----:B------:R-:W-:Y:S02]  /*04a0*/  FADD R12, R11, -R12 ;  /* 0x8000000c0b0c7221 */ /* 0x000fe40000000000 */
[----:B0-----:R-:W-:Y:S01]  /*04b0*/  FMUL R15, R13, R6 ;  /* 0x000000060d0f7220 */ /* 0x001fe20000400000 */
[----:B------:R0:W-:Y:S03]  /*04c0*/  @!P0 STG.E desc[UR4][R8.64], R11 ;  /* 0x0000000b08008986 */ /* 0x0001e6000c101904 */
[----:B------:R-:W-:-:S04]  /*04d0*/  FMUL R15, R12, R15 ;  /* 0x0000000f0c0f7220 */ /* 0x000fc80000400000 */
[----:B------:R-:W-:-:S05]  /*04e0*/  FFMA R7, R15, R7, R20 ;  /* 0x000000070f077223 */ /* 0x000fca0000000014 */
[----:B------:R-:W-:-:S04]  /*04f0*/  FSETP.GEU.AND P1, PT, R7, RZ, PT ;  /* 0x000000ff0700720b */ /* 0x000fc80003f2e000 */
[----:B------:R-:W-:Y:S01]  /*0500*/  FSEL R7, R7, RZ, P1 ;  /* 0x000000ff07077208 */ /* 0x000fe20000800000 */
[----:B0-----:R-:W-:Y:S08]  /*0510*/  @P0 EXIT ;  /* 0x000000000000094d */ /* 0x001ff00003800000 */
[----:B------:R-:W-:Y:S01]  /*0520*/  STG.E desc[UR4][R4.64], R7 ;  /* 0x0000000704007986 */ /* 0x000fe2000c101904 */
[----:B------:R-:W-:Y:S05]  /*0530*/  EXIT ;  /* 0x000000000000794d */ /* 0x000fea0003800000 */
.L_x_0:
[----:B------:R-:W-:-:S00]  /*0540*/  BRA `(.L_x_0) ;  /* 0xfffffffc00fc7947 */ /* 0x000fc0000383ffff */
[----:B------:R-:W-:-:S00]  /*0550*/  NOP ;  /* 0x0000000000007918 */ /* 0x000fc00000000000 */
        /* <DEDUP_REMOVED lines=10> */
.L_x_1:


//--------------------- .nv.global.init           --------------------------
	.section	.nv.global.init,"aw",@progbits
.nv.global.init:
	.type		_$_str,@object
	.size		_$_str,(_$_str_$_2 - _$_str)
_$_str:
        /*0000*/ 	.byte	0x5f, 0x5f, 0x43, 0x55, 0x44, 0x41, 0x5f, 0x46, 0x54, 0x5a, 0x00
	.type		_$_str_$_2,@object
	.size		_$_str_$_2,(.L_1 - _$_str_$_2)
_$_str_$_2:
        /*000b*/ 	.byte	0x5f, 0x5f, 0x43, 0x55, 0x44, 0x41, 0x5f, 0x50, 0x52, 0x45, 0x43, 0x5f, 0x53, 0x51, 0x52, 0x54
        /*001b*/ 	.byte	0x00
.L_1:


//--------------------- .nv.constant0.triton_poi_fused__native_batch_norm_legit_no_training_cat_relu_66 --------------------------
	.section	.nv.constant0.triton_poi_fused__native_batch_norm_legit_no_training_cat_relu_66,"a",@progbits
	.sectionflags	@""
	.align	4
.nv.constant0.triton_poi_fused__native_batch_norm_legit_no_training_cat_relu_66:
	.zero		596
